	.headerflags	@"EF_CUDA_TEXMODE_UNIFIED EF_CUDA_64BIT_ADDRESS EF_CUDA_ACCELERATORS EF_CUDA_SM90 EF_CUDA_VIRTUAL_SM(EF_CUDA_SM90)"
	.elftype	@"ET_EXEC"


//--------------------- .nv.info                  --------------------------
	.section	.nv.info,"",@"SHT_CUDA_INFO"
	.align	4


	//----- nvinfo : EIATTR_REGCOUNT
	.align		4
        /*0000*/ 	.byte	0x04, 0x2f
        /*0002*/ 	.short	(.L_1 - .L_0)
	.align		4
.L_0:
        /*0004*/ 	.word	index@(triton_poi_fused_clone_6)
        /*0008*/ 	.word	0x0000000f


	//----- nvinfo : EIATTR_MIN_STACK_SIZE
	.align		4
.L_1:
        /*000c*/ 	.byte	0x04, 0x12
        /*000e*/ 	.short	(.L_3 - .L_2)
	.align		4
.L_2:
        /*0010*/ 	.word	index@(triton_poi_fused_clone_6)
        /*0014*/ 	.word	0x00000000


	//----- nvinfo : EIATTR_FRAME_SIZE
	.align		4
.L_3:
        /*0018*/ 	.byte	0x04, 0x11
        /*001a*/ 	.short	(.L_5 - .L_4)
	.align		4
.L_4:
        /*001c*/ 	.word	index@(triton_poi_fused_clone_6)
        /*0020*/ 	.word	0x00000000


	//----- nvinfo : EIATTR_MIN_STACK_SIZE
	.align		4
.L_5:
        /*0024*/ 	.byte	0x04, 0x12
        /*0026*/ 	.short	(.L_7 - .L_6)
	.align		4
.L_6:
        /*0028*/ 	.word	index@(triton_poi_fused_clone_6)
        /*002c*/ 	.word	0x00000000
.L_7:


//--------------------- .nv.info.triton_poi_fused_clone_6 --------------------------
	.section	.nv.info.triton_poi_fused_clone_6,"",@"SHT_CUDA_INFO"
	.sectionflags	@""
	.align	4


	//----- nvinfo : EIATTR_CUDA_API_VERSION
	.align		4
        /*0000*/ 	.byte	0x04, 0x37
        /*0002*/ 	.short	(.L_9 - .L_8)
.L_8:
        /*0004*/ 	.word	0x0000007c


	//----- nvinfo : EIATTR_KPARAM_INFO
	.align		4
.L_9:
        /*0008*/ 	.byte	0x04, 0x17
        /*000a*/ 	.short	(.L_11 - .L_10)
.L_10:
        /*000c*/ 	.word	0x00000000
        /*0010*/ 	.short	0x0003
        /*0012*/ 	.short	0x0014
        /*0014*/ 	.byte	0x00, 0xf0, 0x11, 0x00


	//----- nvinfo : EIATTR_KPARAM_INFO
	.align		4
.L_11:
        /*0018*/ 	.byte	0x04, 0x17
        /*001a*/ 	.short	(.L_13 - .L_12)
.L_12:
        /*001c*/ 	.word	0x00000000
        /*0020*/ 	.short	0x0002
        /*0022*/ 	.short	0x0010
        /*0024*/ 	.byte	0x00, 0xf0, 0x11, 0x00


	//----- nvinfo : EIATTR_KPARAM_INFO
	.align		4
.L_13:
        /*0028*/ 	.byte	0x04, 0x17
        /*002a*/ 	.short	(.L_15 - .L_14)
.L_14:
        /*002c*/ 	.word	0x00000000
        /*0030*/ 	.short	0x0001
        /*0032*/ 	.short	0x0008
        /*0034*/ 	.byte	0x00, 0xf4, 0x21, 0x00


	//----- nvinfo : EIATTR_KPARAM_INFO
	.align		4
.L_15:
        /*0038*/ 	.byte	0x04, 0x17
        /*003a*/ 	.short	(.L_17 - .L_16)
.L_16:
        /*003c*/ 	.word	0x00000000
        /*0040*/ 	.short	0x0000
        /*0042*/ 	.short	0x0000
        /*0044*/ 	.byte	0x00, 0xf4, 0x21, 0x00


	//----- nvinfo : EIATTR_SPARSE_MMA_MASK
	.align		4
.L_17:
        /*0048*/ 	.byte	0x03, 0x50
        /*004a*/ 	.short	0x0000


	//----- nvinfo : EIATTR_MAXREG_COUNT
	.align		4
        /*004c*/ 	.byte	0x03, 0x1b
        /*004e*/ 	.short	0x00ff


	//----- nvinfo : EIATTR_EXIT_INSTR_OFFSETS
	.align		4
        /*0050*/ 	.byte	0x04, 0x1c
        /*0052*/ 	.short	(.L_19 - .L_18)


	//   ....[0]....
.L_18:
        /*0054*/ 	.word	0x00000330


	//   ....[1]....
        /*0058*/ 	.word	0x000003a0


	//----- nvinfo : EIATTR_REQNTID
	.align		4
.L_19:
        /*005c*/ 	.byte	0x04, 0x10
        /*005e*/ 	.short	(.L_21 - .L_20)
.L_20:
        /*0060*/ 	.word	0x00000020
        /*0064*/ 	.word	0x00000001
        /*0068*/ 	.word	0x00000001


	//----- nvinfo : EIATTR_CBANK_PARAM_SIZE
	.align		4
.L_21:
        /*006c*/ 	.byte	0x03, 0x19
        /*006e*/ 	.short	0x0018


	//----- nvinfo : EIATTR_PARAM_CBANK
	.align		4
        /*0070*/ 	.byte	0x04, 0x0a
        /*0072*/ 	.short	(.L_23 - .L_22)
	.align		4
.L_22:
        /*0074*/ 	.word	index@(.nv.constant0.triton_poi_fused_clone_6)
        /*0078*/ 	.short	0x0210
        /*007a*/ 	.short	0x0018


	//----- nvinfo : EIATTR_SW_WAR
	.align		4
.L_23:
        /*007c*/ 	.byte	0x04, 0x36
        /*007e*/ 	.short	(.L_25 - .L_24)
.L_24:
        /*0080*/ 	.word	0x00000008
.L_25:


//--------------------- .nv.callgraph             --------------------------
	.section	.nv.callgraph,"",@"SHT_CUDA_CALLGRAPH"
	.align	4
	.sectionentsize	8
	.align		4
        /*0000*/ 	.word	0x00000000
	.align		4
        /*0004*/ 	.word	0xffffffff
	.align		4
        /*0008*/ 	.word	0x00000000
	.align		4
        /*000c*/ 	.word	0xfffffffe
	.align		4
        /*0010*/ 	.word	0x00000000
	.align		4
        /*0014*/ 	.word	0xfffffffd
	.align		4
        /*0018*/ 	.word	0x00000000
	.align		4
        /*001c*/ 	.word	0xfffffffc


//--------------------- .text.triton_poi_fused_clone_6 --------------------------
	.section	.text.triton_poi_fused_clone_6,"ax",@progbits
	.sectionflags	@"SHF_BARRIERS=1"
	.align	128
        .global         triton_poi_fused_clone_6
        .type           triton_poi_fused_clone_6,@function
        .size           triton_poi_fused_clone_6,(.L_x_1 - triton_poi_fused_clone_6)
        .other          triton_poi_fused_clone_6,@"STO_CUDA_ENTRY STV_DEFAULT"
triton_poi_fused_clone_6:
.text.triton_poi_fused_clone_6:
[----:B------:R-:W0:Y:S02]  /*0000*/  LDC R1, c[0x0][0x28] ;  /* 0x00000a00ff017b82 */ /* 0x000e240000000800 */
[----:B------:R-:W1:Y:S01]  /*0010*/  S2R R0, SR_CTAID.Y ;  /* 0x0000000000007919 */ /* 0x000e620000002600 */
[----:B------:R-:W-:Y:S01]  /*0020*/  ULDC.64 UR6, c[0x0][0x208] ;  /* 0x0000820000067ab9 */ /* 0x000fe20000000a00 */
[----:B------:R-:W2:Y:S01]  /*0030*/  S2R R12, SR_TID.X ;  /* 0x00000000000c7919 */ /* 0x000ea20000002100 */
[----:B------:R-:W3:Y:S01]  /*0040*/  S2R R6, SR_CTAID.X ;  /* 0x0000000000067919 */ /* 0x000ee20000002500 */
[----:B-1----:R-:W-:Y:S02]  /*0050*/  IMAD.SHL.U32 R0, R0, 0x10, RZ ;  /* 0x0000001000007824 */ /* 0x002fe400078e00ff */
[----:B--2---:R-:W-:Y:S01]  /*0060*/  IMAD.SHL.U32 R5, R12, 0x2, RZ ;  /* 0x000000020c057824 */ /* 0x004fe200078e00ff */
[----:B------:R-:W-:Y:S01]  /*0070*/  SHF.R.U32.HI R9, RZ, 0x3, R12 ;  /* 0x00000003ff097819 */ /* 0x000fe2000001160c */
[----:B---3--:R-:W-:-:S03]  /*0080*/  IMAD.SHL.U32 R6, R6, 0x4, RZ ;  /* 0x0000000406067824 */ /* 0x008fc600078e00ff */
[----:B------:R-:W-:Y:S02]  /*0090*/  LOP3.LUT R4, R0, 0xe, R5, 0xf8, !PT ;  /* 0x0000000e00047812 */ /* 0x000fe400078ef805 */
[----:B------:R-:W-:Y:S02]  /*00a0*/  SGXT.U32 R9, R9, 0x2 ;  /* 0x000000020909781a */ /* 0x000fe40000000000 */
[----:B------:R-:W-:Y:S02]  /*00b0*/  SHF.R.S32.HI R3, RZ, 0x1f, R4 ;  /* 0x0000001fff037819 */ /* 0x000fe40000011404 */
[----:B------:R-:W-:Y:S02]  /*00c0*/  LOP3.LUT R7, R6, R9, RZ, 0xfc, !PT ;  /* 0x0000000906077212 */ /* 0x000fe400078efcff */
[----:B------:R-:W-:Y:S02]  /*00d0*/  LEA.HI R8, R3, R4, RZ, 0x2 ;  /* 0x0000000403087211 */ /* 0x000fe400078f10ff */
[----:B------:R-:W1:Y:S01]  /*00e0*/  LDC.64 R2, c[0x0][0x210] ;  /* 0x00008400ff027b82 */ /* 0x000e620000000a00 */
[----:B------:R-:W-:-:S02]  /*00f0*/  ISETP.GE.AND P0, PT, R7, 0x4, PT ;  /* 0x000000040700780c */ /* 0x000fc40003f06270 */
[----:B------:R-:W-:Y:S02]  /*0100*/  LOP3.LUT R11, R8, 0xfffffffc, RZ, 0xc0, !PT ;  /* 0xfffffffc080b7812 */ /* 0x000fe400078ec0ff */
[----:B------:R-:W-:Y:S02]  /*0110*/  SHF.R.S32.HI R8, RZ, 0x2, R8 ;  /* 0x00000002ff087819 */ /* 0x000fe40000011408 */
[C---:B------:R-:W-:Y:S01]  /*0120*/  ISETP.LT.AND P0, PT, R4.reuse, 0x10, !P0 ;  /* 0x000000100400780c */ /* 0x040fe20004701270 */
[----:B------:R-:W-:-:S04]  /*0130*/  IMAD.IADD R10, R4, 0x1, -R11 ;  /* 0x00000001040a7824 */ /* 0x000fc800078e0a0b */
[----:B------:R-:W-:-:S04]  /*0140*/  IMAD R10, R7, 0xc, R10 ;  /* 0x0000000c070a7824 */ /* 0x000fc800078e020a */
[----:B------:R-:W-:Y:S01]  /*0150*/  VIADD R7, R10, 0x8 ;  /* 0x000000080a077836 */ /* 0x000fe20000000000 */
[----:B------:R-:W-:-:S03]  /*0160*/  CS2R R10, SRZ ;  /* 0x00000000000a7805 */ /* 0x000fc6000001ff00 */
[----:B------:R-:W-:-:S04]  /*0170*/  IMAD R7, R8, 0x30, R7 ;  /* 0x0000003008077824 */ /* 0x000fc800078e0207 */
[----:B-1----:R-:W-:-:S05]  /*0180*/  IMAD.WIDE R2, R7, 0x4, R2 ;  /* 0x0000000407027825 */ /* 0x002fca00078e0202 */
[----:B------:R1:W2:Y:S01]  /*0190*/  @P0 LDG.E.EL.64 R10, desc[UR6][R2.64] ;  /* 0x00000006020a0981 */ /* 0x0002a2000c2e1b00 */
[----:B------:R-:W3:Y:S01]  /*01a0*/  S2UR UR5, SR_CgaCtaId ;  /* 0x00000000000579c3 */ /* 0x000ee20000008800 */
[----:B------:R-:W-:Y:S01]  /*01b0*/  IMAD.SHL.U32 R4, R12, 0x8, RZ ;  /* 0x000000080c047824 */ /* 0x000fe200078e00ff */
[----:B------:R-:W-:Y:S01]  /*01c0*/  UMOV UR4, 0x400 ;  /* 0x0000040000047882 */ /* 0x000fe20000000000 */
[----:B------:R-:W-:Y:S02]  /*01d0*/  SHF.R.U32.HI R7, RZ, 0x1, R12 ;  /* 0x00000001ff077819 */ /* 0x000fe4000001160c */
[----:B------:R-:W-:Y:S02]  /*01e0*/  LOP3.LUT R6, R6, 0x2, R5, 0xf8, !PT ;  /* 0x0000000206067812 */ /* 0x000fe400078ef805 */
[----:B------:R-:W-:Y:S02]  /*01f0*/  LOP3.LUT R4, R4, 0x38, RZ, 0xc0, !PT ;  /* 0x0000003804047812 */ /* 0x000fe400078ec0ff */
[----:B------:R-:W-:-:S02]  /*0200*/  SGXT.U32 R7, R7, 0x4 ;  /* 0x000000040707781a */ /* 0x000fc40000000000 */
[C---:B------:R-:W-:Y:S02]  /*0210*/  LOP3.LUT R9, R4.reuse, R9, RZ, 0xfc, !PT ;  /* 0x0000000904097212 */ /* 0x040fe400078efcff */
[C---:B-1----:R-:W-:Y:S02]  /*0220*/  LOP3.LUT R2, R4.reuse, 0x4, RZ, 0xfc, !PT ;  /* 0x0000000404027812 */ /* 0x042fe400078efcff */
[-C--:B------:R-:W-:Y:S02]  /*0230*/  LEA.HI R4, R4, R9.reuse, RZ, 0x1e ;  /* 0x0000000904047211 */ /* 0x080fe400078ff0ff */
[----:B------:R-:W-:Y:S02]  /*0240*/  LEA.HI R2, R2, R9, RZ, 0x1e ;  /* 0x0000000902027211 */ /* 0x000fe400078ff0ff */
[----:B------:R-:W-:Y:S02]  /*0250*/  LOP3.LUT R7, R0, R7, RZ, 0xfc, !PT ;  /* 0x0000000700077212 */ /* 0x000fe400078efcff */
[----:B------:R-:W-:-:S02]  /*0260*/  ISETP.GE.AND P0, PT, R6, 0x4, PT ;  /* 0x000000040600780c */ /* 0x000fc40003f06270 */
[----:B------:R-:W-:Y:S01]  /*0270*/  LOP3.LUT R0, R5, 0x3e, RZ, 0xc0, !PT ;  /* 0x0000003e05007812 */ /* 0x000fe200078ec0ff */
[----:B---3--:R-:W-:Y:S01]  /*0280*/  UPRMT UR4, UR5, 0x654, UR4 ;  /* 0x0000065405047896 */ /* 0x008fe20008000004 */
[----:B------:R-:W-:Y:S02]  /*0290*/  SHF.R.U32.HI R5, RZ, 0x2, R5 ;  /* 0x00000002ff057819 */ /* 0x000fe40000011605 */
[----:B------:R-:W-:Y:S02]  /*02a0*/  ISETP.LT.AND P0, PT, R7, 0x10, !P0 ;  /* 0x000000100700780c */ /* 0x000fe40004701270 */
[----:B------:R-:W-:Y:S02]  /*02b0*/  SGXT.U32 R5, R5, 0x4 ;  /* 0x000000040505781a */ /* 0x000fe40000000000 */
[----:B------:R-:W-:Y:S02]  /*02c0*/  LEA R3, R4, UR4, 0x2 ;  /* 0x0000000404037c11 */ /* 0x000fe4000f8e10ff */
[----:B------:R-:W-:Y:S01]  /*02d0*/  LEA R2, R2, UR4, 0x2 ;  /* 0x0000000402027c11 */ /* 0x000fe2000f8e10ff */
[----:B------:R-:W-:-:S05]  /*02e0*/  IMAD.IADD R0, R0, 0x1, R5 ;  /* 0x0000000100007824 */ /* 0x000fca00078e0205 */
[----:B------:R-:W-:Y:S01]  /*02f0*/  LEA R0, R0, UR4, 0x2 ;  /* 0x0000000400007c11 */ /* 0x000fe2000f8e10ff */
[----:B--2---:R1:W-:Y:S04]  /*0300*/  STS [R3], R10 ;  /* 0x0000000a03007388 */ /* 0x0043e80000000800 */
[----:B------:R1:W-:Y:S01]  /*0310*/  STS [R2+0x10], R11 ;  /* 0x0000100b02007388 */ /* 0x0003e20000000800 */
[----:B------:R-:W-:Y:S06]  /*0320*/  BAR.SYNC.DEFER_BLOCKING 0x0 ;  /* 0x0000000000007b1d */ /* 0x000fec0000010000 */
[----:B-1----:R-:W-:Y:S05]  /*0330*/  @!P0 EXIT ;  /* 0x000000000000894d */ /* 0x002fea0003800000 */
[----:B------:R-:W-:Y:S01]  /*0340*/  LDS R4, [R0] ;  /* 0x0000000000047984 */ /* 0x000fe20000000800 */
[----:B------:R-:W0:Y:S01]  /*0350*/  LDC.64 R2, c[0x0][0x218] ;  /* 0x00008600ff027b82 */ /* 0x000e220000000a00 */
[----:B------:R-:W-:Y:S02]  /*0360*/  IMAD R7, R7, 0x4, R6 ;  /* 0x0000000407077824 */ /* 0x000fe400078e0206 */
[----:B------:R-:W1:Y:S02]  /*0370*/  LDS R5, [R0+0x4] ;  /* 0x0000040000057984 */ /* 0x000e640000000800 */
[----:B0-----:R-:W-:-:S05]  /*0380*/  IMAD.WIDE R2, R7, 0x4, R2 ;  /* 0x0000000407027825 */ /* 0x001fca00078e0202 */
[----:B-1----:R-:W-:Y:S01]  /*0390*/  STG.E.64 desc[UR6][R2.64], R4 ;  /* 0x0000000402007986 */ /* 0x002fe2000c101b06 */
[----:B------:R-:W-:Y:S05]  /*03a0*/  EXIT ;  /* 0x000000000000794d */ /* 0x000fea0003800000 */
.L_x_0:
[----:B------:R-:W-:-:S00]  /*03b0*/  BRA `(.L_x_0) ;  /* 0xfffffffc00fc7947 */ /* 0x000fc0000383ffff */
[----:B------:R-:W-:-:S00]  /*03c0*/  NOP ;  /* 0x0000000000007918 */ /* 0x000fc00000000000 */
        /* <DEDUP_REMOVED lines=11> */
.L_x_1:


//--------------------- .nv.shared.triton_poi_fused_clone_6 --------------------------
	.section	.nv.shared.triton_poi_fused_clone_6,"aw",@nobits
	.sectionflags	@""
	.align	16
	.zero		1024


//--------------------- .nv.constant0.triton_poi_fused_clone_6 --------------------------
	.section	.nv.constant0.triton_poi_fused_clone_6,"a",@progbits
	.sectionflags	@""
	.align	4
.nv.constant0.triton_poi_fused_clone_6:
	.zero		552
